//
// Generated by NVIDIA NVVM Compiler
//
// Compiler Build ID: CL-36424714
// Cuda compilation tools, release 13.0, V13.0.88
// Based on NVVM 20.0.0
//

.version 9.0
.target sm_100
.address_size 64

	// .globl	_Z9diffOnGPUPfidS_

.visible .entry _Z9diffOnGPUPfidS_(
	.param .u64 .ptr .align 1 _Z9diffOnGPUPfidS__param_0,
	.param .u32 _Z9diffOnGPUPfidS__param_1,
	.param .f64 _Z9diffOnGPUPfidS__param_2,
	.param .u64 .ptr .align 1 _Z9diffOnGPUPfidS__param_3
)
{
	.reg .pred 	%p<4>;
	.reg .b32 	%r<7>;
	.reg .b32 	%f<13>;
	.reg .b64 	%rd<11>;
	.reg .b64 	%fd<9>;

	ld.param.u64 	%rd3, [_Z9diffOnGPUPfidS__param_0];
	ld.param.u32 	%r3, [_Z9diffOnGPUPfidS__param_1];
	ld.param.f64 	%fd1, [_Z9diffOnGPUPfidS__param_2];
	ld.param.u64 	%rd4, [_Z9diffOnGPUPfidS__param_3];
	cvta.to.global.u64 	%rd1, %rd4;
	cvta.to.global.u64 	%rd2, %rd3;
	mov.u32 	%r4, %ctaid.x;
	mov.u32 	%r5, %ntid.x;
	mov.u32 	%r6, %tid.x;
	mad.lo.s32 	%r1, %r4, %r5, %r6;
	setp.ne.s32 	%p1, %r1, 0;
	@%p1 bra 	$L__BB0_2;
	ld.global.f32 	%f9, [%rd2+4];
	ld.global.f32 	%f10, [%rd2];
	sub.f32 	%f11, %f9, %f10;
	cvt.f64.f32 	%fd7, %f11;
	div.rn.f64 	%fd8, %fd7, %fd1;
	cvt.rn.f32.f64 	%f12, %fd8;
	st.global.f32 	[%rd1], %f12;
	bra.uni 	$L__BB0_6;
$L__BB0_2:
	add.s32 	%r2, %r3, -1;
	setp.ge.s32 	%p2, %r1, %r2;
	@%p2 bra 	$L__BB0_4;
	mul.wide.s32 	%rd8, %r1, 4;
	add.s64 	%rd9, %rd2, %rd8;
	ld.global.f32 	%f5, [%rd9+4];
	ld.global.f32 	%f6, [%rd9+-4];
	sub.f32 	%f7, %f5, %f6;
	cvt.f64.f32 	%fd4, %f7;
	div.rn.f64 	%fd5, %fd4, %fd1;
	mul.f64 	%fd6, %fd5, 0d3FE0000000000000;
	cvt.rn.f32.f64 	%f8, %fd6;
	add.s64 	%rd10, %rd1, %rd8;
	st.global.f32 	[%rd10], %f8;
	bra.uni 	$L__BB0_6;
$L__BB0_4:
	setp.ne.s32 	%p3, %r1, %r2;
	@%p3 bra 	$L__BB0_6;
	mul.wide.s32 	%rd5, %r1, 4;
	add.s64 	%rd6, %rd2, %rd5;
	ld.global.f32 	%f1, [%rd6];
	ld.global.f32 	%f2, [%rd6+-4];
	sub.f32 	%f3, %f1, %f2;
	cvt.f64.f32 	%fd2, %f3;
	div.rn.f64 	%fd3, %fd2, %fd1;
	cvt.rn.f32.f64 	%f4, %fd3;
	add.s64 	%rd7, %rd1, %rd5;
	st.global.f32 	[%rd7], %f4;
$L__BB0_6:
	ret;

}


// ===== COMPILED SASS (sm_100) =====

	.target	sm_100

	.elftype	@"ET_EXEC"


//--------------------- .note.nv.tkinfo           --------------------------
	.section	.note.nv.tkinfo,"",@"SHT_NOTE"
	.sectionflags	@"SHF_NOTE_NV_TKINFO"
	.tkinfo
        /*0018*/ 	.word	0x00000002
        /*0030*/ 	.string	""
        /*0030*/ 	.string	"ptxas"
        /*0030*/ 	.string	"Cuda compilation tools, release 13.0, V13.0.88"
        /*0030*/ 	.string	"Build cuda_13.0.r13.0/compiler.36424714_0"
        /*0030*/ 	.string	"-arch sm_100 -m 64 "



//--------------------- .note.nv.cuinfo           --------------------------
	.section	.note.nv.cuinfo,"",@"SHT_NOTE"
	.sectionflags	@"SHF_NOTE_NV_CUINFO"
        /*0018*/ 	.short	0x0002
        /*001a*/ 	.short	0x0064
        /*001c*/ 	.short	0x0082
	.zero		2


//--------------------- .nv.info                  --------------------------
	.section	.nv.info,"",@"SHT_CUDA_INFO"
	.align	4


	//----- nvinfo : EIATTR_REGCOUNT
	.align		4
        /*0000*/ 	.byte	0x04, 0x2f
        /*0002*/ 	.short	(.L_1 - .L_0)
	.align		4
.L_0:
        /*0004*/ 	.word	index@(_Z9diffOnGPUPfidS_)
        /*0008*/ 	.word	0x00000019


	//----- nvinfo : EIATTR_FRAME_SIZE
	.align		4
.L_1:
        /*000c*/ 	.byte	0x04, 0x11
        /*000e*/ 	.short	(.L_3 - .L_2)
	.align		4
.L_2:
        /*0010*/ 	.word	index@($__internal_0_$__cuda_sm20_div_rn_f64_full)
        /*0014*/ 	.word	0x00000000


	//----- nvinfo : EIATTR_FRAME_SIZE
	.align		4
.L_3:
        /*0018*/ 	.byte	0x04, 0x11
        /*001a*/ 	.short	(.L_5 - .L_4)
	.align		4
.L_4:
        /*001c*/ 	.word	index@(_Z9diffOnGPUPfidS_)
        /*0020*/ 	.word	0x00000000


	//----- nvinfo : EIATTR_MIN_STACK_SIZE
	.align		4
.L_5:
        /*0024*/ 	.byte	0x04, 0x12
        /*0026*/ 	.short	(.L_7 - .L_6)
	.align		4
.L_6:
        /*0028*/ 	.word	index@(_Z9diffOnGPUPfidS_)
        /*002c*/ 	.word	0x00000000
.L_7:


//--------------------- .nv.compat                --------------------------
	.section	.nv.compat,"",@"SHT_CUDA_COMPAT_INFO"
	.align	4
        /*0000*/ 	.byte	0x02, 0x09, 0x00, 0x00, 0x02, 0x02, 0x01, 0x00, 0x02, 0x05, 0x05, 0x00, 0x03, 0x07, 0x01, 0x01
        /*0010*/ 	.byte	0x02, 0x03, 0x00, 0x00, 0x02, 0x06, 0x01, 0x00, 0x04, 0x0b, 0x08, 0x00, 0x01, 0x00, 0x00, 0x00
        /*0020*/ 	.byte	0x00, 0x00, 0x00, 0x00


//--------------------- .nv.info._Z9diffOnGPUPfidS_ --------------------------
	.section	.nv.info._Z9diffOnGPUPfidS_,"",@"SHT_CUDA_INFO"
	.sectionflags	@""
	.align	4


	//----- nvinfo : EIATTR_CUDA_API_VERSION
	.align		4
        /*0000*/ 	.byte	0x04, 0x37
        /*0002*/ 	.short	(.L_9 - .L_8)
.L_8:
        /*0004*/ 	.word	0x00000082


	//----- nvinfo : EIATTR_KPARAM_INFO
	.align		4
.L_9:
        /*0008*/ 	.byte	0x04, 0x17
        /*000a*/ 	.short	(.L_11 - .L_10)
.L_10:
        /*000c*/ 	.word	0x00000000
        /*0010*/ 	.short	0x0003
        /*0012*/ 	.short	0x0018
        /*0014*/ 	.byte	0x00, 0xf5, 0x21, 0x00


	//----- nvinfo : EIATTR_KPARAM_INFO
	.align		4
.L_11:
        /*0018*/ 	.byte	0x04, 0x17
        /*001a*/ 	.short	(.L_13 - .L_12)
.L_12:
        /*001c*/ 	.word	0x00000000
        /*0020*/ 	.short	0x0002
        /*0022*/ 	.short	0x0010
        /*0024*/ 	.byte	0x00, 0xf0, 0x21, 0x00


	//----- nvinfo : EIATTR_KPARAM_INFO
	.align		4
.L_13:
        /*0028*/ 	.byte	0x04, 0x17
        /*002a*/ 	.short	(.L_15 - .L_14)
.L_14:
        /*002c*/ 	.word	0x00000000
        /*0030*/ 	.short	0x0001
        /*0032*/ 	.short	0x0008
        /*0034*/ 	.byte	0x00, 0xf0, 0x11, 0x00


	//----- nvinfo : EIATTR_KPARAM_INFO
	.align		4
.L_15:
        /*0038*/ 	.byte	0x04, 0x17
        /*003a*/ 	.short	(.L_17 - .L_16)
.L_16:
        /*003c*/ 	.word	0x00000000
        /*0040*/ 	.short	0x0000
        /*0042*/ 	.short	0x0000
        /*0044*/ 	.byte	0x00, 0xf5, 0x21, 0x00


	//----- nvinfo : EIATTR_SPARSE_MMA_MASK
	.align		4
.L_17:
        /*0048*/ 	.byte	0x03, 0x50
        /*004a*/ 	.short	0x0000


	//----- nvinfo : EIATTR_MAXREG_COUNT
	.align		4
        /*004c*/ 	.byte	0x03, 0x1b
        /*004e*/ 	.short	0x00ff


	//----- nvinfo : EIATTR_MERCURY_ISA_VERSION
	.align		4
        /*0050*/ 	.byte	0x03, 0x5f
        /*0052*/ 	.short	0x0101


	//----- nvinfo : EIATTR_VRC_CTA_INIT_COUNT
	.align		4
        /*0054*/ 	.byte	0x02, 0x4a
	.zero		1
	.zero		1


	//----- nvinfo : EIATTR_EXIT_INSTR_OFFSETS
	.align		4
        /*0058*/ 	.byte	0x04, 0x1c
        /*005a*/ 	.short	(.L_19 - .L_18)


	//   ....[0]....
.L_18:
        /*005c*/ 	.word	0x00000260


	//   ....[1]....
        /*0060*/ 	.word	0x000004c0


	//   ....[2]....
        /*0064*/ 	.word	0x000004e0


	//   ....[3]....
        /*0068*/ 	.word	0x000006f0


	//----- nvinfo : EIATTR_CRS_STACK_SIZE
	.align		4
.L_19:
        /*006c*/ 	.byte	0x04, 0x1e
        /*006e*/ 	.short	(.L_21 - .L_20)
.L_20:
        /*0070*/ 	.word	0x00000000


	//----- nvinfo : EIATTR_CBANK_PARAM_SIZE
	.align		4
.L_21:
        /*0074*/ 	.byte	0x03, 0x19
        /*0076*/ 	.short	0x0020


	//----- nvinfo : EIATTR_PARAM_CBANK
	.align		4
        /*0078*/ 	.byte	0x04, 0x0a
        /*007a*/ 	.short	(.L_23 - .L_22)
	.align		4
.L_22:
        /*007c*/ 	.word	index@(.nv.constant0._Z9diffOnGPUPfidS_)
        /*0080*/ 	.short	0x0380
        /*0082*/ 	.short	0x0020


	//----- nvinfo : EIATTR_SW_WAR
	.align		4
.L_23:
        /*0084*/ 	.byte	0x04, 0x36
        /*0086*/ 	.short	(.L_25 - .L_24)
.L_24:
        /*0088*/ 	.word	0x00000008
.L_25:


//--------------------- .nv.callgraph             --------------------------
	.section	.nv.callgraph,"",@"SHT_CUDA_CALLGRAPH"
	.align	4
	.sectionentsize	8
	.align		4
        /*0000*/ 	.word	0x00000000
	.align		4
        /*0004*/ 	.word	0xffffffff
	.align		4
        /*0008*/ 	.word	0x00000000
	.align		4
        /*000c*/ 	.word	0xfffffffe
	.align		4
        /*0010*/ 	.word	0x00000000
	.align		4
        /*0014*/ 	.word	0xfffffffd
	.align		4
        /*0018*/ 	.word	0x00000000
	.align		4
        /*001c*/ 	.word	0xfffffffc


//--------------------- .text._Z9diffOnGPUPfidS_  --------------------------
	.section	.text._Z9diffOnGPUPfidS_,"ax",@progbits
	.align	128
        .global         _Z9diffOnGPUPfidS_
        .type           _Z9diffOnGPUPfidS_,@function
        .size           _Z9diffOnGPUPfidS_,(.L_x_13 - _Z9diffOnGPUPfidS_)
        .other          _Z9diffOnGPUPfidS_,@"STO_CUDA_ENTRY STV_DEFAULT"
_Z9diffOnGPUPfidS_:
.text._Z9diffOnGPUPfidS_:
[----:B------:R-:W-:Y:S01]  /*0000*/  LDC R1, c[0x0][0x37c] ;  /* 0x0000df00ff017b82 */ /* 0x000fe20000000800 */
[----:B------:R-:W0:Y:S07]  /*0010*/  S2R R3, SR_TID.X ;  /* 0x0000000000037919 */ /* 0x000e2e0000002100 */
[----:B------:R-:W0:Y:S01]  /*0020*/  S2UR UR6, SR_CTAID.X ;  /* 0x00000000000679c3 */ /* 0x000e220000002500 */
[----:B------:R-:W1:Y:S07]  /*0030*/  LDCU.64 UR4, c[0x0][0x358] ;  /* 0x00006b00ff0477ac */ /* 0x000e6e0008000a00 */
[----:B------:R-:W0:Y:S08]  /*0040*/  LDC R0, c[0x0][0x360] ;  /* 0x0000d800ff007b82 */ /* 0x000e300000000800 */
[----:B------:R-:W2:Y:S01]  /*0050*/  LDC R9, c[0x0][0x394] ;  /* 0x0000e500ff097b82 */ /* 0x000ea20000000800 */
[----:B0-----:R-:W-:Y:S01]  /*0060*/  IMAD R0, R0, UR6, R3 ;  /* 0x0000000600007c24 */ /* 0x001fe2000f8e0203 */
[----:B------:R-:W0:Y:S04]  /*0070*/  LDCU UR6, c[0x0][0x390] ;  /* 0x00007200ff0677ac */ /* 0x000e280008000800 */
[----:B------:R-:W-:-:S13]  /*0080*/  ISETP.NE.AND P0, PT, R0, RZ, PT ;  /* 0x000000ff0000720c */ /* 0x000fda0003f05270 */
[----:B-12---:R-:W-:Y:S05]  /*0090*/  @P0 BRA `(.L_x_0) ;  /* 0x0000000000740947 */ /* 0x006fea0003800000 */
[----:B------:R-:W1:Y:S01]  /*00a0*/  LDC.64 R10, c[0x0][0x380] ;  /* 0x0000e000ff0a7b82 */ /* 0x000e620000000a00 */
[----:B------:R-:W2:Y:S07]  /*00b0*/  LDCU UR7, c[0x0][0x394] ;  /* 0x00007280ff0777ac */ /* 0x000eae0008000800 */
[----:B------:R-:W3:Y:S01]  /*00c0*/  LDC.64 R12, c[0x0][0x390] ;  /* 0x0000e400ff0c7b82 */ /* 0x000ee20000000a00 */
[----:B-1----:R-:W4:Y:S04]  /*00d0*/  LDG.E R0, desc[UR4][R10.64+0x4] ;  /* 0x000004040a007981 */ /* 0x002f28000c1e1900 */
[----:B------:R-:W4:Y:S01]  /*00e0*/  LDG.E R7, desc[UR4][R10.64] ;  /* 0x000000040a077981 */ /* 0x000f22000c1e1900 */
[----:B--2---:R-:W3:Y:S01]  /*00f0*/  MUFU.RCP64H R3, UR7 ;  /* 0x0000000700037d08 */ /* 0x004ee20008001800 */
[----:B------:R-:W-:-:S06]  /*0100*/  IMAD.MOV.U32 R2, RZ, RZ, 0x1 ;  /* 0x00000001ff027424 */ /* 0x000fcc00078e00ff */
[----:B---3--:R-:W-:-:S08]  /*0110*/  DFMA R4, R2, -R12, 1 ;  /* 0x3ff000000204742b */ /* 0x008fd0000000080c */
[----:B------:R-:W-:-:S08]  /*0120*/  DFMA R4, R4, R4, R4 ;  /* 0x000000040404722b */ /* 0x000fd00000000004 */
[----:B------:R-:W-:Y:S01]  /*0130*/  DFMA R2, R2, R4, R2 ;  /* 0x000000040202722b */ /* 0x000fe20000000002 */
[----:B----4-:R-:W-:-:S07]  /*0140*/  FADD R0, R0, -R7 ;  /* 0x8000000700007221 */ /* 0x010fce0000000000 */
[C---:B------:R-:W-:Y:S01]  /*0150*/  DFMA R6, R2.reuse, -R12, 1 ;  /* 0x3ff000000206742b */ /* 0x040fe2000000080c */
[----:B------:R-:W1:Y:S07]  /*0160*/  F2F.F64.F32 R4, R0 ;  /* 0x0000000000047310 */ /* 0x000e6e0000201800 */
[----:B------:R-:W-:-:S08]  /*0170*/  DFMA R2, R2, R6, R2 ;  /* 0x000000060202722b */ /* 0x000fd00000000002 */
[----:B-1----:R-:W-:Y:S01]  /*0180*/  DMUL R6, R4, R2 ;  /* 0x0000000204067228 */ /* 0x002fe20000000000 */
[----:B------:R-:W-:-:S07]  /*0190*/  FSETP.GEU.AND P1, PT, |R5|, 6.5827683646048100446e-37, PT ;  /* 0x036000000500780b */ /* 0x000fce0003f2e200 */
[----:B------:R-:W-:-:S08]  /*01a0*/  DFMA R10, R6, -R12, R4 ;  /* 0x8000000c060a722b */ /* 0x000fd00000000004 */
[----:B------:R-:W-:-:S10]  /*01b0*/  DFMA R2, R2, R10, R6 ;  /* 0x0000000a0202722b */ /* 0x000fd40000000006 */
[----:B------:R-:W-:-:S05]  /*01c0*/  FFMA R6, RZ, UR7, R3 ;  /* 0x00000007ff067c23 */ /* 0x000fca0008000003 */
[----:B------:R-:W-:-:S13]  /*01d0*/  FSETP.GT.AND P0, PT, |R6|, 1.469367938527859385e-39, PT ;  /* 0x001000000600780b */ /* 0x000fda0003f04200 */
[----:B------:R-:W-:Y:S05]  /*01e0*/  @P0 BRA P1, `(.L_x_1) ;  /* 0x0000000000100947 */ /* 0x000fea0000800000 */
[----:B------:R-:W-:Y:S01]  /*01f0*/  IMAD.MOV.U32 R6, RZ, RZ, R4 ;  /* 0x000000ffff067224 */ /* 0x000fe200078e0004 */
[----:B------:R-:W-:Y:S01]  /*0200*/  MOV R10, 0x230 ;  /* 0x00000230000a7802 */ /* 0x000fe20000000f00 */
[----:B------:R-:W-:-:S07]  /*0210*/  IMAD.MOV.U32 R7, RZ, RZ, R5 ;  /* 0x000000ffff077224 */ /* 0x000fce00078e0005 */
[----:B0-----:R-:W-:Y:S05]  /*0220*/  CALL.REL.NOINC `($__internal_0_$__cuda_sm20_div_rn_f64_full) ;  /* 0x0000000400347944 */ /* 0x001fea0003c00000 */
.L_x_1:
[----:B------:R-:W1:Y:S01]  /*0230*/  LDC.64 R4, c[0x0][0x398] ;  /* 0x0000e600ff047b82 */ /* 0x000e620000000a00 */
[----:B------:R-:W1:Y:S02]  /*0240*/  F2F.F32.F64 R3, R2 ;  /* 0x0000000200037310 */ /* 0x000e640000301000 */
[----:B-1----:R-:W-:Y:S01]  /*0250*/  STG.E desc[UR4][R4.64], R3 ;  /* 0x0000000304007986 */ /* 0x002fe2000c101904 */
[----:B0-----:R-:W-:Y:S05]  /*0260*/  EXIT ;  /* 0x000000000000794d */ /* 0x001fea0003800000 */
.L_x_0:
[----:B------:R-:W1:Y:S02]  /*0270*/  LDC R3, c[0x0][0x388] ;  /* 0x0000e200ff037b82 */ /* 0x000e640000000800 */
[----:B-1----:R-:W-:-:S05]  /*0280*/  VIADD R3, R3, 0xffffffff ;  /* 0xffffffff03037836 */ /* 0x002fca0000000000 */
[----:B------:R-:W-:-:S13]  /*0290*/  ISETP.GE.AND P0, PT, R0, R3, PT ;  /* 0x000000030000720c */ /* 0x000fda0003f06270 */
[----:B------:R-:W-:Y:S05]  /*02a0*/  @P0 BRA `(.L_x_2) ;  /* 0x0000000000880947 */ /* 0x000fea0003800000 */
[----:B------:R-:W1:Y:S01]  /*02b0*/  LDC.64 R2, c[0x0][0x380] ;  /* 0x0000e000ff027b82 */ /* 0x000e620000000a00 */
[----:B------:R-:W2:Y:S07]  /*02c0*/  LDCU UR7, c[0x0][0x394] ;  /* 0x00007280ff0777ac */ /* 0x000eae0008000800 */
[----:B------:R-:W3:Y:S01]  /*02d0*/  LDC.64 R6, c[0x0][0x390] ;  /* 0x0000e400ff067b82 */ /* 0x000ee20000000a00 */
[----:B-1----:R-:W-:-:S05]  /*02e0*/  IMAD.WIDE R2, R0, 0x4, R2 ;  /* 0x0000000400027825 */ /* 0x002fca00078e0202 */
[----:B------:R-:W4:Y:S04]  /*02f0*/  LDG.E R8, desc[UR4][R2.64+0x4] ;  /* 0x0000040402087981 */ /* 0x000f28000c1e1900 */
[----:B------:R-:W4:Y:S01]  /*0300*/  LDG.E R13, desc[UR4][R2.64+-0x4] ;  /* 0xfffffc04020d7981 */ /* 0x000f22000c1e1900 */
[----:B--2---:R-:W3:Y:S01]  /*0310*/  MUFU.RCP64H R5, UR7 ;  /* 0x0000000700057d08 */ /* 0x004ee20008001800 */
[----:B------:R-:W-:Y:S01]  /*0320*/  IMAD.MOV.U32 R4, RZ, RZ, 0x1 ;  /* 0x00000001ff047424 */ /* 0x000fe200078e00ff */
[----:B------:R-:W-:Y:S05]  /*0330*/  BSSY.RECONVERGENT B0, `(.L_x_3) ;  /* 0x0000013000007945 */ /* 0x000fea0003800200 */
        /* <DEDUP_REMOVED lines=18> */
.L_x_4:
[----:B0-----:R-:W-:Y:S05]  /*0460*/  BSYNC.RECONVERGENT B0 ;  /* 0x0000000000007941 */ /* 0x001fea0003800200 */
.L_x_3:
[----:B------:R-:W0:Y:S01]  /*0470*/  LDC.64 R4, c[0x0][0x398] ;  /* 0x0000e600ff047b82 */ /* 0x000e220000000a00 */
[----:B------:R-:W-:-:S10]  /*0480*/  DMUL R2, R2, 0.5 ;  /* 0x3fe0000002027828 */ /* 0x000fd40000000000 */
[----:B------:R-:W1:Y:S01]  /*0490*/  F2F.F32.F64 R3, R2 ;  /* 0x0000000200037310 */ /* 0x000e620000301000 */
[----:B0-----:R-:W-:-:S05]  /*04a0*/  IMAD.WIDE R4, R0, 0x4, R4 ;  /* 0x0000000400047825 */ /* 0x001fca00078e0204 */
[----:B-1----:R-:W-:Y:S01]  /*04b0*/  STG.E desc[UR4][R4.64], R3 ;  /* 0x0000000304007986 */ /* 0x002fe2000c101904 */
[----:B------:R-:W-:Y:S05]  /*04c0*/  EXIT ;  /* 0x000000000000794d */ /* 0x000fea0003800000 */
.L_x_2:
[----:B------:R-:W-:-:S13]  /*04d0*/  ISETP.NE.AND P0, PT, R0, R3, PT ;  /* 0x000000030000720c */ /* 0x000fda0003f05270 */
[----:B0-----:R-:W-:Y:S05]  /*04e0*/  @P0 EXIT ;  /* 0x000000000000094d */ /* 0x001fea0003800000 */
[----:B------:R-:W0:Y:S01]  /*04f0*/  LDC.64 R2, c[0x0][0x380] ;  /* 0x0000e000ff027b82 */ /* 0x000e220000000a00 */
[----:B------:R-:W1:Y:S07]  /*0500*/  LDCU UR7, c[0x0][0x394] ;  /* 0x00007280ff0777ac */ /* 0x000e6e0008000800 */
[----:B------:R-:W2:Y:S01]  /*0510*/  LDC.64 R6, c[0x0][0x390] ;  /* 0x0000e400ff067b82 */ /* 0x000ea20000000a00 */
[----:B0-----:R-:W-:-:S05]  /*0520*/  IMAD.WIDE R2, R0, 0x4, R2 ;  /* 0x0000000400027825 */ /* 0x001fca00078e0202 */
[----:B------:R-:W3:Y:S04]  /*0530*/  LDG.E R8, desc[UR4][R2.64] ;  /* 0x0000000402087981 */ /* 0x000ee8000c1e1900 */
[----:B------:R-:W3:Y:S01]  /*0540*/  LDG.E R13, desc[UR4][R2.64+-0x4] ;  /* 0xfffffc04020d7981 */ /* 0x000ee2000c1e1900 */
[----:B-1----:R-:W2:Y:S01]  /*0550*/  MUFU.RCP64H R5, UR7 ;  /* 0x0000000700057d08 */ /* 0x002ea20008001800 */
[----:B------:R-:W-:Y:S01]  /*0560*/  IMAD.MOV.U32 R4, RZ, RZ, 0x1 ;  /* 0x00000001ff047424 */ /* 0x000fe200078e00ff */
[----:B------:R-:W-:Y:S05]  /*0570*/  BSSY.RECONVERGENT B0, `(.L_x_5) ;  /* 0x0000013000007945 */ /* 0x000fea0003800200 */
[----:B--2---:R-:W-:-:S08]  /*0580*/  DFMA R10, R4, -R6, 1 ;  /* 0x3ff00000040a742b */ /* 0x004fd00000000806 */
[----:B------:R-:W-:-:S08]  /*0590*/  DFMA R10, R10, R10, R10 ;  /* 0x0000000a0a0a722b */ /* 0x000fd0000000000a */
[----:B------:R-:W-:Y:S01]  /*05a0*/  DFMA R10, R4, R10, R4 ;  /* 0x0000000a040a722b */ /* 0x000fe20000000004 */
[----:B---3--:R-:W-:-:S07]  /*05b0*/  FADD R4, R8, -R13 ;  /* 0x8000000d08047221 */ /* 0x008fce0000000000 */
[C---:B------:R-:W-:Y:S01]  /*05c0*/  DFMA R12, R10.reuse, -R6, 1 ;  /* 0x3ff000000a0c742b */ /* 0x040fe20000000806 */
[----:B------:R-:W0:Y:S07]  /*05d0*/  F2F.F64.F32 R4, R4 ;  /* 0x0000000400047310 */ /* 0x000e2e0000201800 */
[----:B------:R-:W-:-:S08]  /*05e0*/  DFMA R12, R10, R12, R10 ;  /* 0x0000000c0a0c722b */ /* 0x000fd0000000000a */
[----:B0-----:R-:W-:Y:S01]  /*05f0*/  DMUL R2, R12, R4 ;  /* 0x000000040c027228 */ /* 0x001fe20000000000 */
        /* <DEDUP_REMOVED lines=9> */
[----:B------:R-:W-:Y:S05]  /*0690*/  CALL.REL.NOINC `($__internal_0_$__cuda_sm20_div_rn_f64_full) ;  /* 0x0000000000187944 */ /* 0x000fea0003c00000 */
.L_x_6:
[----:B------:R-:W-:Y:S05]  /*06a0*/  BSYNC.RECONVERGENT B0 ;  /* 0x0000000000007941 */ /* 0x000fea0003800200 */
.L_x_5:
[----:B------:R-:W0:Y:S01]  /*06b0*/  LDC.64 R4, c[0x0][0x398] ;  /* 0x0000e600ff047b82 */ /* 0x000e220000000a00 */
[----:B------:R-:W1:Y:S01]  /*06c0*/  F2F.F32.F64 R3, R2 ;  /* 0x0000000200037310 */ /* 0x000e620000301000 */
[----:B0-----:R-:W-:-:S05]  /*06d0*/  IMAD.WIDE R4, R0, 0x4, R4 ;  /* 0x0000000400047825 */ /* 0x001fca00078e0204 */
[----:B-1----:R-:W-:Y:S01]  /*06e0*/  STG.E desc[UR4][R4.64], R3 ;  /* 0x0000000304007986 */ /* 0x002fe2000c101904 */
[----:B------:R-:W-:Y:S05]  /*06f0*/  EXIT ;  /* 0x000000000000794d */ /* 0x000fea0003800000 */
        .weak           $__internal_0_$__cuda_sm20_div_rn_f64_full
        .type           $__internal_0_$__cuda_sm20_div_rn_f64_full,@function
        .size           $__internal_0_$__cuda_sm20_div_rn_f64_full,(.L_x_13 - $__internal_0_$__cuda_sm20_div_rn_f64_full)
$__internal_0_$__cuda_sm20_div_rn_f64_full:
[C---:B------:R-:W-:Y:S01]  /*0700*/  FSETP.GEU.AND P0, PT, |R9|.reuse, 1.469367938527859385e-39, PT ;  /* 0x001000000900780b */ /* 0x040fe20003f0e200 */
[----:B------:R-:W-:Y:S01]  /*0710*/  IMAD.U32 R2, RZ, RZ, UR6 ;  /* 0x00000006ff027e24 */ /* 0x000fe2000f8e00ff */
[----:B------:R-:W-:Y:S01]  /*0720*/  LOP3.LUT R3, R9, 0x800fffff, RZ, 0xc0, !PT ;  /* 0x800fffff09037812 */ /* 0x000fe200078ec0ff */
[----:B------:R-:W-:Y:S01]  /*0730*/  IMAD.U32 R4, RZ, RZ, UR6 ;  /* 0x00000006ff047e24 */ /* 0x000fe2000f8e00ff */
[----:B------:R-:W-:Y:S01]  /*0740*/  FSETP.GEU.AND P2, PT, |R7|, 1.469367938527859385e-39, PT ;  /* 0x001000000700780b */ /* 0x000fe20003f4e200 */
[----:B------:R-:W-:Y:S01]  /*0750*/  IMAD.MOV.U32 R16, RZ, RZ, 0x1 ;  /* 0x00000001ff107424 */ /* 0x000fe200078e00ff */
[----:B------:R-:W-:Y:S01]  /*0760*/  LOP3.LUT R5, R3, 0x3ff00000, RZ, 0xfc, !PT ;  /* 0x3ff0000003057812 */ /* 0x000fe200078efcff */
[----:B------:R-:W-:Y:S01]  /*0770*/  IMAD.MOV.U32 R3, RZ, RZ, R9 ;  /* 0x000000ffff037224 */ /* 0x000fe200078e0009 */
[----:B------:R-:W-:Y:S01]  /*0780*/  LOP3.LUT R11, R7, 0x7ff00000, RZ, 0xc0, !PT ;  /* 0x7ff00000070b7812 */ /* 0x000fe200078ec0ff */
[----:B------:R-:W-:Y:S01]  /*0790*/  BSSY.RECONVERGENT B1, `(.L_x_7) ;  /* 0x0000051000017945 */ /* 0x000fe20003800200 */
[----:B------:R-:W-:-:S03]  /*07a0*/  LOP3.LUT R14, R9, 0x7ff00000, RZ, 0xc0, !PT ;  /* 0x7ff00000090e7812 */ /* 0x000fc600078ec0ff */
[----:B------:R-:W-:Y:S01]  /*07b0*/  @!P0 DMUL R4, R2, 8.98846567431157953865e+307 ;  /* 0x7fe0000002048828 */ /* 0x000fe20000000000 */
[----:B------:R-:W-:-:S03]  /*07c0*/  ISETP.GE.U32.AND P1, PT, R11, R14, PT ;  /* 0x0000000e0b00720c */ /* 0x000fc60003f26070 */
[----:B------:R-:W-:Y:S02]  /*07d0*/  @!P2 LOP3.LUT R8, R3, 0x7ff00000, RZ, 0xc0, !PT ;  /* 0x7ff000000308a812 */ /* 0x000fe400078ec0ff */
[----:B------:R-:W0:Y:S02]  /*07e0*/  MUFU.RCP64H R17, R5 ;  /* 0x0000000500117308 */ /* 0x000e240000001800 */
[----:B------:R-:W-:Y:S01]  /*07f0*/  @!P2 ISETP.GE.U32.AND P3, PT, R11, R8, PT ;  /* 0x000000080b00a20c */ /* 0x000fe20003f66070 */
[----:B------:R-:W-:Y:S01]  /*0800*/  IMAD.MOV.U32 R8, RZ, RZ, R6 ;  /* 0x000000ffff087224 */ /* 0x000fe200078e0006 */
[----:B0-----:R-:W-:-:S08]  /*0810*/  DFMA R12, R16, -R4, 1 ;  /* 0x3ff00000100c742b */ /* 0x001fd00000000804 */
[----:B------:R-:W-:Y:S01]  /*0820*/  DFMA R18, R12, R12, R12 ;  /* 0x0000000c0c12722b */ /* 0x000fe2000000000c */
[----:B------:R-:W-:-:S05]  /*0830*/  IMAD.MOV.U32 R12, RZ, RZ, 0x1ca00000 ;  /* 0x1ca00000ff0c7424 */ /* 0x000fca00078e00ff */
[C---:B------:R-:W-:Y:S02]  /*0840*/  @!P2 SEL R13, R12.reuse, 0x63400000, !P3 ;  /* 0x634000000c0da807 */ /* 0x040fe40005800000 */
[----:B------:R-:W-:Y:S01]  /*0850*/  DFMA R16, R16, R18, R16 ;  /* 0x000000121010722b */ /* 0x000fe20000000010 */
[----:B------:R-:W-:Y:S01]  /*0860*/  SEL R9, R12, 0x63400000, !P1 ;  /* 0x634000000c097807 */ /* 0x000fe20004800000 */
[----:B------:R-:W-:Y:S01]  /*0870*/  @!P2 IMAD.MOV.U32 R18, RZ, RZ, RZ ;  /* 0x000000ffff12a224 */ /* 0x000fe200078e00ff */
[--C-:B------:R-:W-:Y:S02]  /*0880*/  @!P2 LOP3.LUT R13, R13, 0x80000000, R7.reuse, 0xf8, !PT ;  /* 0x800000000d0da812 */ /* 0x100fe400078ef807 */
[----:B------:R-:W-:Y:S02]  /*0890*/  LOP3.LUT R9, R9, 0x800fffff, R7, 0xf8, !PT ;  /* 0x800fffff09097812 */ /* 0x000fe400078ef807 */
[----:B------:R-:W-:Y:S01]  /*08a0*/  @!P2 LOP3.LUT R19, R13, 0x100000, RZ, 0xfc, !PT ;  /* 0x001000000d13a812 */ /* 0x000fe200078efcff */
[----:B------:R-:W-:-:S05]  /*08b0*/  DFMA R20, R16, -R4, 1 ;  /* 0x3ff000001014742b */ /* 0x000fca0000000804 */
[----:B------:R-:W-:-:S03]  /*08c0*/  @!P2 DFMA R8, R8, 2, -R18 ;  /* 0x400000000808a82b */ /* 0x000fc60000000812 */
[----:B------:R-:W-:Y:S01]  /*08d0*/  DFMA R16, R16, R20, R16 ;  /* 0x000000141010722b */ /* 0x000fe20000000010 */
[----:B------:R-:W-:Y:S02]  /*08e0*/  IMAD.MOV.U32 R21, RZ, RZ, R11 ;  /* 0x000000ffff157224 */ /* 0x000fe400078e000b */
[----:B------:R-:W-:Y:S01]  /*08f0*/  IMAD.MOV.U32 R20, RZ, RZ, R14 ;  /* 0x000000ffff147224 */ /* 0x000fe200078e000e */
[----:B------:R-:W-:-:S03]  /*0900*/  @!P0 LOP3.LUT R20, R5, 0x7ff00000, RZ, 0xc0, !PT ;  /* 0x7ff0000005148812 */ /* 0x000fc600078ec0ff */
[----:B------:R-:W-:Y:S01]  /*0910*/  @!P2 LOP3.LUT R21, R9, 0x7ff00000, RZ, 0xc0, !PT ;  /* 0x7ff000000915a812 */ /* 0x000fe200078ec0ff */
[----:B------:R-:W-:Y:S01]  /*0920*/  DMUL R18, R16, R8 ;  /* 0x0000000810127228 */ /* 0x000fe20000000000 */
[----:B------:R-:W-:-:S03]  /*0930*/  VIADD R22, R20, 0xffffffff ;  /* 0xffffffff14167836 */ /* 0x000fc60000000000 */
[----:B------:R-:W-:-:S04]  /*0940*/  VIADD R13, R21, 0xffffffff ;  /* 0xffffffff150d7836 */ /* 0x000fc80000000000 */
[----:B------:R-:W-:Y:S01]  /*0950*/  DFMA R14, R18, -R4, R8 ;  /* 0x80000004120e722b */ /* 0x000fe20000000008 */
[----:B------:R-:W-:-:S04]  /*0960*/  ISETP.GT.U32.AND P0, PT, R13, 0x7feffffe, PT ;  /* 0x7feffffe0d00780c */ /* 0x000fc80003f04070 */
[----:B------:R-:W-:-:S03]  /*0970*/  ISETP.GT.U32.OR P0, PT, R22, 0x7feffffe, P0 ;  /* 0x7feffffe1600780c */ /* 0x000fc60000704470 */
[----:B------:R-:W-:-:S10]  /*0980*/  DFMA R14, R16, R14, R18 ;  /* 0x0000000e100e722b */ /* 0x000fd40000000012 */
[----:B------:R-:W-:Y:S05]  /*0990*/  @P0 BRA `(.L_x_8) ;  /* 0x00000000006c0947 */ /* 0x000fea0003800000 */
[----:B------:R-:W-:-:S04]  /*09a0*/  LOP3.LUT R16, R3, 0x7ff00000, RZ, 0xc0, !PT ;  /* 0x7ff0000003107812 */ /* 0x000fc800078ec0ff */
[CC--:B------:R-:W-:Y:S02]  /*09b0*/  VIADDMNMX R6, R11.reuse, -R16.reuse, 0xb9600000, !PT ;  /* 0xb96000000b067446 */ /* 0x0c0fe40007800910 */
[----:B------:R-:W-:Y:S02]  /*09c0*/  ISETP.GE.U32.AND P0, PT, R11, R16, PT ;  /* 0x000000100b00720c */ /* 0x000fe40003f06070 */
[----:B------:R-:W-:Y:S02]  /*09d0*/  VIMNMX R6, PT, PT, R6, 0x46a00000, PT ;  /* 0x46a0000006067848 */ /* 0x000fe40003fe0100 */
[----:B------:R-:W-:-:S05]  /*09e0*/  SEL R11, R12, 0x63400000, !P0 ;  /* 0x634000000c0b7807 */ /* 0x000fca0004000000 */
[----:B------:R-:W-:Y:S02]  /*09f0*/  IMAD.IADD R11, R6, 0x1, -R11 ;  /* 0x00000001060b7824 */ /* 0x000fe400078e0a0b */
[----:B------:R-:W-:Y:S02]  /*0a00*/  IMAD.MOV.U32 R6, RZ, RZ, RZ ;  /* 0x000000ffff067224 */ /* 0x000fe400078e00ff */
[----:B------:R-:W-:-:S06]  /*0a10*/  VIADD R7, R11, 0x7fe00000 ;  /* 0x7fe000000b077836 */ /* 0x000fcc0000000000 */
[----:B------:R-:W-:-:S10]  /*0a20*/  DMUL R12, R14, R6 ;  /* 0x000000060e0c7228 */ /* 0x000fd40000000000 */
[----:B------:R-:W-:-:S13]  /*0a30*/  FSETP.GTU.AND P0, PT, |R13|, 1.469367938527859385e-39, PT ;  /* 0x001000000d00780b */ /* 0x000fda0003f0c200 */
[----:B------:R-:W-:Y:S05]  /*0a40*/  @P0 BRA `(.L_x_9) ;  /* 0x0000000000940947 */ /* 0x000fea0003800000 */
[----:B------:R-:W-:Y:S01]  /*0a50*/  DFMA R4, R14, -R4, R8 ;  /* 0x800000040e04722b */ /* 0x000fe20000000008 */
[----:B------:R-:W-:-:S09]  /*0a60*/  IMAD.MOV.U32 R6, RZ, RZ, RZ ;  /* 0x000000ffff067224 */ /* 0x000fd200078e00ff */
[C---:B------:R-:W-:Y:S02]  /*0a70*/  FSETP.NEU.AND P0, PT, R5.reuse, RZ, PT ;  /* 0x000000ff0500720b */ /* 0x040fe40003f0d000 */
[----:B------:R-:W-:-:S04]  /*0a80*/  LOP3.LUT R9, R5, 0x80000000, R3, 0x48, !PT ;  /* 0x8000000005097812 */ /* 0x000fc800078e4803 */
[----:B------:R-:W-:-:S07]  /*0a90*/  LOP3.LUT R7, R9, R7, RZ, 0xfc, !PT ;  /* 0x0000000709077212 */ /* 0x000fce00078efcff */
[----:B------:R-:W-:Y:S05]  /*0aa0*/  @!P0 BRA `(.L_x_9) ;  /* 0x00000000007c8947 */ /* 0x000fea0003800000 */
[----:B------:R-:W-:Y:S01]  /*0ab0*/  IMAD.MOV R3, RZ, RZ, -R11 ;  /* 0x000000ffff037224 */ /* 0x000fe200078e0a0b */
[----:B------:R-:W-:Y:S01]  /*0ac0*/  DMUL.RP R6, R14, R6 ;  /* 0x000000060e067228 */ /* 0x000fe20000008000 */
[----:B------:R-:W-:-:S06]  /*0ad0*/  IMAD.MOV.U32 R2, RZ, RZ, RZ ;  /* 0x000000ffff027224 */ /* 0x000fcc00078e00ff */
[----:B------:R-:W-:-:S03]  /*0ae0*/  DFMA R2, R12, -R2, R14 ;  /* 0x800000020c02722b */ /* 0x000fc6000000000e */
[----:B------:R-:W-:-:S03]  /*0af0*/  LOP3.LUT R9, R7, R9, RZ, 0x3c, !PT ;  /* 0x0000000907097212 */ /* 0x000fc600078e3cff */
[----:B------:R-:W-:-:S04]  /*0b00*/  IADD3 R2, PT, PT, -R11, -0x43300000, RZ ;  /* 0xbcd000000b027810 */ /* 0x000fc80007ffe1ff */
[----:B------:R-:W-:-:S04]  /*0b10*/  FSETP.NEU.AND P0, PT, |R3|, R2, PT ;  /* 0x000000020300720b */ /* 0x000fc80003f0d200 */
[----:B------:R-:W-:Y:S02]  /*0b20*/  FSEL R12, R6, R12, !P0 ;  /* 0x0000000c060c7208 */ /* 0x000fe40004000000 */
[----:B------:R-:W-:Y:S01]  /*0b30*/  FSEL R13, R9, R13, !P0 ;  /* 0x0000000d090d7208 */ /* 0x000fe20004000000 */
[----:B------:R-:W-:Y:S06]  /*0b40*/  BRA `(.L_x_9) ;  /* 0x0000000000547947 */ /* 0x000fec0003800000 */
.L_x_8:
[----:B------:R-:W-:-:S14]  /*0b50*/  DSETP.NAN.AND P0, PT, R6, R6, PT ;  /* 0x000000060600722a */ /* 0x000fdc0003f08000 */
[----:B------:R-:W-:Y:S05]  /*0b60*/  @P0 BRA `(.L_x_10) ;  /* 0x0000000000440947 */ /* 0x000fea0003800000 */
[----:B------:R-:W-:-:S14]  /*0b70*/  DSETP.NAN.AND P0, PT, R2, R2, PT ;  /* 0x000000020200722a */ /* 0x000fdc0003f08000 */
[----:B------:R-:W-:Y:S05]  /*0b80*/  @P0 BRA `(.L_x_11) ;  /* 0x0000000000300947 */ /* 0x000fea0003800000 */
[----:B------:R-:W-:Y:S01]  /*0b90*/  ISETP.NE.AND P0, PT, R21, R20, PT ;  /* 0x000000141500720c */ /* 0x000fe20003f05270 */
[----:B------:R-:W-:Y:S02]  /*0ba0*/  IMAD.MOV.U32 R12, RZ, RZ, 0x0 ;  /* 0x00000000ff0c7424 */ /* 0x000fe400078e00ff */
[----:B------:R-:W-:-:S10]  /*0bb0*/  IMAD.MOV.U32 R13, RZ, RZ, -0x80000 ;  /* 0xfff80000ff0d7424 */ /* 0x000fd400078e00ff */
[----:B------:R-:W-:Y:S05]  /*0bc0*/  @!P0 BRA `(.L_x_9) ;  /* 0x0000000000348947 */ /* 0x000fea0003800000 */
[----:B------:R-:W-:Y:S02]  /*0bd0*/  ISETP.NE.AND P0, PT, R21, 0x7ff00000, PT ;  /* 0x7ff000001500780c */ /* 0x000fe40003f05270 */
[----:B------:R-:W-:Y:S02]  /*0be0*/  LOP3.LUT R13, R7, 0x80000000, R3, 0x48, !PT ;  /* 0x80000000070d7812 */ /* 0x000fe400078e4803 */
[----:B------:R-:W-:-:S13]  /*0bf0*/  ISETP.EQ.OR P0, PT, R20, RZ, !P0 ;  /* 0x000000ff1400720c */ /* 0x000fda0004702670 */
[----:B------:R-:W-:Y:S01]  /*0c00*/  @P0 LOP3.LUT R2, R13, 0x7ff00000, RZ, 0xfc, !PT ;  /* 0x7ff000000d020812 */ /* 0x000fe200078efcff */
[----:B------:R-:W-:Y:S02]  /*0c10*/  @!P0 IMAD.MOV.U32 R12, RZ, RZ, RZ ;  /* 0x000000ffff0c8224 */ /* 0x000fe400078e00ff */
[----:B------:R-:W-:Y:S02]  /*0c20*/  @P0 IMAD.MOV.U32 R12, RZ, RZ, RZ ;  /* 0x000000ffff0c0224 */ /* 0x000fe400078e00ff */
[----:B------:R-:W-:Y:S01]  /*0c30*/  @P0 IMAD.MOV.U32 R13, RZ, RZ, R2 ;  /* 0x000000ffff0d0224 */ /* 0x000fe200078e0002 */
[----:B------:R-:W-:Y:S06]  /*0c40*/  BRA `(.L_x_9) ;  /* 0x0000000000147947 */ /* 0x000fec0003800000 */
.L_x_11:
[----:B------:R-:W-:Y:S01]  /*0c50*/  LOP3.LUT R13, R3, 0x80000, RZ, 0xfc, !PT ;  /* 0x00080000030d7812 */ /* 0x000fe200078efcff */
[----:B------:R-:W-:Y:S01]  /*0c60*/  IMAD.MOV.U32 R12, RZ, RZ, R2 ;  /* 0x000000ffff0c7224 */ /* 0x000fe200078e0002 */
[----:B------:R-:W-:Y:S06]  /*0c70*/  BRA `(.L_x_9) ;  /* 0x0000000000087947 */ /* 0x000fec0003800000 */
.L_x_10:
[----:B------:R-:W-:Y:S01]  /*0c80*/  LOP3.LUT R13, R7, 0x80000, RZ, 0xfc, !PT ;  /* 0x00080000070d7812 */ /* 0x000fe200078efcff */
[----:B------:R-:W-:-:S07]  /*0c90*/  IMAD.MOV.U32 R12, RZ, RZ, R6 ;  /* 0x000000ffff0c7224 */ /* 0x000fce00078e0006 */
.L_x_9:
[----:B------:R-:W-:Y:S05]  /*0ca0*/  BSYNC.RECONVERGENT B1 ;  /* 0x0000000000017941 */ /* 0x000fea0003800200 */
.L_x_7:
[----:B------:R-:W-:Y:S02]  /*0cb0*/  IMAD.MOV.U32 R11, RZ, RZ, 0x0 ;  /* 0x00000000ff0b7424 */ /* 0x000fe400078e00ff */
[----:B------:R-:W-:Y:S02]  /*0cc0*/  IMAD.MOV.U32 R2, RZ, RZ, R12 ;  /* 0x000000ffff027224 */ /* 0x000fe400078e000c */
[----:B------:R-:W-:Y:S01]  /*0cd0*/  IMAD.MOV.U32 R3, RZ, RZ, R13 ;  /* 0x000000ffff037224 */ /* 0x000fe200078e000d */
[----:B------:R-:W-:Y:S06]  /*0ce0*/  RET.REL.NODEC R10 `(_Z9diffOnGPUPfidS_) ;  /* 0xfffffff00ac47950 */ /* 0x000fec0003c3ffff */
.L_x_12:
[----:B------:R-:W-:-:S00]  /*0cf0*/  BRA `(.L_x_12) ;  /* 0xfffffffc00fc7947 */ /* 0x000fc0000383ffff */
[----:B------:R-:W-:-:S00]  /*0d00*/  NOP ;  /* 0x0000000000007918 */ /* 0x000fc00000000000 */
[----:B------:R-:W-:-:S00]  /*0d10*/  NOP ;  /* 0x0000000000007918 */ /* 0x000fc00000000000 */
[----:B------:R-:W-:-:S00]  /*0d20*/  NOP ;  /* 0x0000000000007918 */ /* 0x000fc00000000000 */
[----:B------:R-:W-:-:S00]  /*0d30*/  NOP ;  /* 0x0000000000007918 */ /* 0x000fc00000000000 */
[----:B------:R-:W-:-:S00]  /*0d40*/  NOP ;  /* 0x0000000000007918 */ /* 0x000fc00000000000 */
[----:B------:R-:W-:-:S00]  /*0d50*/  NOP ;  /* 0x0000000000007918 */ /* 0x000fc00000000000 */
[----:B------:R-:W-:-:S00]  /*0d60*/  NOP ;  /* 0x0000000000007918 */ /* 0x000fc00000000000 */
[----:B------:R-:W-:-:S00]  /*0d70*/  NOP ;  /* 0x0000000000007918 */ /* 0x000fc00000000000 */
.L_x_13:


//--------------------- .nv.shared.reserved.0     --------------------------
	.section	.nv.shared.reserved.0,"aw",@nobits
	.weak		__nv_reservedSMEM_offset_0_alias
	.size		__nv_reservedSMEM_offset_0_alias, 0, 64
	.other		__nv_reservedSMEM_offset_0_alias,@"STO_CUDA_RESERVED_SHARED STV_DEFAULT"
__nv_reservedSMEM_offset_0_alias:
	.zero		0
	.zero		64


//--------------------- .nv.constant0._Z9diffOnGPUPfidS_ --------------------------
	.section	.nv.constant0._Z9diffOnGPUPfidS_,"a",@progbits
	.sectionflags	@""
	.align	4
.nv.constant0._Z9diffOnGPUPfidS_:
	.zero		928


//--------------------- SYMBOLS --------------------------

	.type		.nv.reservedSmem.offset0,@object
	.size		.nv.reservedSmem.offset0,0x4
